//
// Generated by NVIDIA NVVM Compiler
//
// Compiler Build ID: CL-36424714
// Cuda compilation tools, release 13.0, V13.0.88
// Based on NVVM 20.0.0
//

.version 9.0
.target sm_100
.address_size 64

	// .globl	_Z6kernelPfS_S_iii
// _ZZ6kernelPfS_S_iiiE6A_tile has been demoted
// _ZZ6kernelPfS_S_iiiE6B_tile has been demoted

.visible .entry _Z6kernelPfS_S_iii(
	.param .u64 .ptr .align 1 _Z6kernelPfS_S_iii_param_0,
	.param .u64 .ptr .align 1 _Z6kernelPfS_S_iii_param_1,
	.param .u64 .ptr .align 1 _Z6kernelPfS_S_iii_param_2,
	.param .u32 _Z6kernelPfS_S_iii_param_3,
	.param .u32 _Z6kernelPfS_S_iii_param_4,
	.param .u32 _Z6kernelPfS_S_iii_param_5
)
{
	.reg .pred 	%p<12>;
	.reg .b32 	%r<42>;
	.reg .b32 	%f<111>;
	.reg .b64 	%rd<13>;
	// demoted variable
	.shared .align 4 .b8 _ZZ6kernelPfS_S_iiiE6A_tile[4096];
	// demoted variable
	.shared .align 4 .b8 _ZZ6kernelPfS_S_iiiE6B_tile[4096];
	ld.param.u64 	%rd4, [_Z6kernelPfS_S_iii_param_0];
	ld.param.u64 	%rd5, [_Z6kernelPfS_S_iii_param_1];
	ld.param.u64 	%rd6, [_Z6kernelPfS_S_iii_param_2];
	ld.param.u32 	%r23, [_Z6kernelPfS_S_iii_param_3];
	ld.param.u32 	%r24, [_Z6kernelPfS_S_iii_param_4];
	ld.param.u32 	%r25, [_Z6kernelPfS_S_iii_param_5];
	mov.u32 	%r26, %ctaid.x;
	mov.u32 	%r27, %ntid.x;
	mov.u32 	%r39, %tid.x;
	mad.lo.s32 	%r2, %r26, %r27, %r39;
	mov.u32 	%r28, %ctaid.y;
	mov.u32 	%r29, %ntid.y;
	mov.u32 	%r37, %tid.y;
	mad.lo.s32 	%r4, %r28, %r29, %r37;
	setp.lt.s32 	%p1, %r24, 1;
	mov.f32 	%f110, 0f00000000;
	@%p1 bra 	$L__BB0_7;
	add.s32 	%r30, %r24, 31;
	shr.u32 	%r31, %r30, 5;
	shl.b32 	%r32, %r39, 7;
	mov.u32 	%r33, _ZZ6kernelPfS_S_iiiE6A_tile;
	add.s32 	%r5, %r33, %r32;
	shl.b32 	%r34, %r37, 2;
	add.s32 	%r6, %r5, %r34;
	mov.u32 	%r35, _ZZ6kernelPfS_S_iiiE6B_tile;
	add.s32 	%r8, %r35, %r34;
	add.s32 	%r7, %r8, %r32;
	neg.s32 	%r41, %r31;
	mad.lo.s32 	%r40, %r39, %r25, %r4;
	shl.b32 	%r11, %r25, 5;
	mad.lo.s32 	%r38, %r24, %r2, %r37;
	cvta.to.global.u64 	%rd1, %rd4;
	cvta.to.global.u64 	%rd2, %rd5;
	mov.f32 	%f110, 0f00000000;
$L__BB0_2:
	setp.ge.s32 	%p2, %r2, %r23;
	mul.wide.s32 	%rd7, %r38, 4;
	add.s64 	%rd3, %rd1, %rd7;
	setp.ge.s32 	%p3, %r37, %r24;
	mov.f32 	%f108, 0f00000000;
	or.pred  	%p4, %p2, %p3;
	@%p4 bra 	$L__BB0_4;
	ld.global.f32 	%f108, [%rd3];
$L__BB0_4:
	setp.ge.s32 	%p5, %r4, %r25;
	st.shared.f32 	[%r6], %f108;
	setp.ge.s32 	%p6, %r39, %r24;
	mov.f32 	%f109, 0f00000000;
	or.pred  	%p7, %p5, %p6;
	@%p7 bra 	$L__BB0_6;
	mul.wide.s32 	%rd8, %r40, 4;
	add.s64 	%rd9, %rd2, %rd8;
	ld.global.f32 	%f109, [%rd9];
$L__BB0_6:
	st.shared.f32 	[%r7], %f109;
	bar.sync 	0;
	ld.shared.f32 	%f12, [%r5];
	ld.shared.f32 	%f13, [%r8];
	fma.rn.f32 	%f14, %f12, %f13, %f110;
	ld.shared.f32 	%f15, [%r5+4];
	ld.shared.f32 	%f16, [%r8+128];
	fma.rn.f32 	%f17, %f15, %f16, %f14;
	ld.shared.f32 	%f18, [%r5+8];
	ld.shared.f32 	%f19, [%r8+256];
	fma.rn.f32 	%f20, %f18, %f19, %f17;
	ld.shared.f32 	%f21, [%r5+12];
	ld.shared.f32 	%f22, [%r8+384];
	fma.rn.f32 	%f23, %f21, %f22, %f20;
	ld.shared.f32 	%f24, [%r5+16];
	ld.shared.f32 	%f25, [%r8+512];
	fma.rn.f32 	%f26, %f24, %f25, %f23;
	ld.shared.f32 	%f27, [%r5+20];
	ld.shared.f32 	%f28, [%r8+640];
	fma.rn.f32 	%f29, %f27, %f28, %f26;
	ld.shared.f32 	%f30, [%r5+24];
	ld.shared.f32 	%f31, [%r8+768];
	fma.rn.f32 	%f32, %f30, %f31, %f29;
	ld.shared.f32 	%f33, [%r5+28];
	ld.shared.f32 	%f34, [%r8+896];
	fma.rn.f32 	%f35, %f33, %f34, %f32;
	ld.shared.f32 	%f36, [%r5+32];
	ld.shared.f32 	%f37, [%r8+1024];
	fma.rn.f32 	%f38, %f36, %f37, %f35;
	ld.shared.f32 	%f39, [%r5+36];
	ld.shared.f32 	%f40, [%r8+1152];
	fma.rn.f32 	%f41, %f39, %f40, %f38;
	ld.shared.f32 	%f42, [%r5+40];
	ld.shared.f32 	%f43, [%r8+1280];
	fma.rn.f32 	%f44, %f42, %f43, %f41;
	ld.shared.f32 	%f45, [%r5+44];
	ld.shared.f32 	%f46, [%r8+1408];
	fma.rn.f32 	%f47, %f45, %f46, %f44;
	ld.shared.f32 	%f48, [%r5+48];
	ld.shared.f32 	%f49, [%r8+1536];
	fma.rn.f32 	%f50, %f48, %f49, %f47;
	ld.shared.f32 	%f51, [%r5+52];
	ld.shared.f32 	%f52, [%r8+1664];
	fma.rn.f32 	%f53, %f51, %f52, %f50;
	ld.shared.f32 	%f54, [%r5+56];
	ld.shared.f32 	%f55, [%r8+1792];
	fma.rn.f32 	%f56, %f54, %f55, %f53;
	ld.shared.f32 	%f57, [%r5+60];
	ld.shared.f32 	%f58, [%r8+1920];
	fma.rn.f32 	%f59, %f57, %f58, %f56;
	ld.shared.f32 	%f60, [%r5+64];
	ld.shared.f32 	%f61, [%r8+2048];
	fma.rn.f32 	%f62, %f60, %f61, %f59;
	ld.shared.f32 	%f63, [%r5+68];
	ld.shared.f32 	%f64, [%r8+2176];
	fma.rn.f32 	%f65, %f63, %f64, %f62;
	ld.shared.f32 	%f66, [%r5+72];
	ld.shared.f32 	%f67, [%r8+2304];
	fma.rn.f32 	%f68, %f66, %f67, %f65;
	ld.shared.f32 	%f69, [%r5+76];
	ld.shared.f32 	%f70, [%r8+2432];
	fma.rn.f32 	%f71, %f69, %f70, %f68;
	ld.shared.f32 	%f72, [%r5+80];
	ld.shared.f32 	%f73, [%r8+2560];
	fma.rn.f32 	%f74, %f72, %f73, %f71;
	ld.shared.f32 	%f75, [%r5+84];
	ld.shared.f32 	%f76, [%r8+2688];
	fma.rn.f32 	%f77, %f75, %f76, %f74;
	ld.shared.f32 	%f78, [%r5+88];
	ld.shared.f32 	%f79, [%r8+2816];
	fma.rn.f32 	%f80, %f78, %f79, %f77;
	ld.shared.f32 	%f81, [%r5+92];
	ld.shared.f32 	%f82, [%r8+2944];
	fma.rn.f32 	%f83, %f81, %f82, %f80;
	ld.shared.f32 	%f84, [%r5+96];
	ld.shared.f32 	%f85, [%r8+3072];
	fma.rn.f32 	%f86, %f84, %f85, %f83;
	ld.shared.f32 	%f87, [%r5+100];
	ld.shared.f32 	%f88, [%r8+3200];
	fma.rn.f32 	%f89, %f87, %f88, %f86;
	ld.shared.f32 	%f90, [%r5+104];
	ld.shared.f32 	%f91, [%r8+3328];
	fma.rn.f32 	%f92, %f90, %f91, %f89;
	ld.shared.f32 	%f93, [%r5+108];
	ld.shared.f32 	%f94, [%r8+3456];
	fma.rn.f32 	%f95, %f93, %f94, %f92;
	ld.shared.f32 	%f96, [%r5+112];
	ld.shared.f32 	%f97, [%r8+3584];
	fma.rn.f32 	%f98, %f96, %f97, %f95;
	ld.shared.f32 	%f99, [%r5+116];
	ld.shared.f32 	%f100, [%r8+3712];
	fma.rn.f32 	%f101, %f99, %f100, %f98;
	ld.shared.f32 	%f102, [%r5+120];
	ld.shared.f32 	%f103, [%r8+3840];
	fma.rn.f32 	%f104, %f102, %f103, %f101;
	ld.shared.f32 	%f105, [%r5+124];
	ld.shared.f32 	%f106, [%r8+3968];
	fma.rn.f32 	%f110, %f105, %f106, %f104;
	bar.sync 	0;
	add.s32 	%r41, %r41, 1;
	setp.ne.s32 	%p8, %r41, 0;
	add.s32 	%r40, %r40, %r11;
	add.s32 	%r39, %r39, 32;
	add.s32 	%r38, %r38, 32;
	add.s32 	%r37, %r37, 32;
	@%p8 bra 	$L__BB0_2;
$L__BB0_7:
	setp.ge.s32 	%p9, %r2, %r23;
	setp.ge.s32 	%p10, %r4, %r25;
	or.pred  	%p11, %p9, %p10;
	@%p11 bra 	$L__BB0_9;
	mad.lo.s32 	%r36, %r25, %r2, %r4;
	cvta.to.global.u64 	%rd10, %rd6;
	mul.wide.s32 	%rd11, %r36, 4;
	add.s64 	%rd12, %rd10, %rd11;
	st.global.f32 	[%rd12], %f110;
$L__BB0_9:
	ret;

}


// ===== COMPILED SASS (sm_100) =====

	.target	sm_100

	.elftype	@"ET_EXEC"


//--------------------- .note.nv.tkinfo           --------------------------
	.section	.note.nv.tkinfo,"",@"SHT_NOTE"
	.sectionflags	@"SHF_NOTE_NV_TKINFO"
	.tkinfo
        /*0018*/ 	.word	0x00000002
        /*0030*/ 	.string	""
        /*0030*/ 	.string	"ptxas"
        /*0030*/ 	.string	"Cuda compilation tools, release 13.0, V13.0.88"
        /*0030*/ 	.string	"Build cuda_13.0.r13.0/compiler.36424714_0"
        /*0030*/ 	.string	"-arch sm_100 -m 64 "



//--------------------- .note.nv.cuinfo           --------------------------
	.section	.note.nv.cuinfo,"",@"SHT_NOTE"
	.sectionflags	@"SHF_NOTE_NV_CUINFO"
        /*0018*/ 	.short	0x0002
        /*001a*/ 	.short	0x0064
        /*001c*/ 	.short	0x0082
	.zero		2


//--------------------- .nv.info                  --------------------------
	.section	.nv.info,"",@"SHT_CUDA_INFO"
	.align	4


	//----- nvinfo : EIATTR_REGCOUNT
	.align		4
        /*0000*/ 	.byte	0x04, 0x2f
        /*0002*/ 	.short	(.L_1 - .L_0)
	.align		4
.L_0:
        /*0004*/ 	.word	index@(_Z6kernelPfS_S_iii)
        /*0008*/ 	.word	0x00000020


	//----- nvinfo : EIATTR_FRAME_SIZE
	.align		4
.L_1:
        /*000c*/ 	.byte	0x04, 0x11
        /*000e*/ 	.short	(.L_3 - .L_2)
	.align		4
.L_2:
        /*0010*/ 	.word	index@(_Z6kernelPfS_S_iii)
        /*0014*/ 	.word	0x00000000


	//----- nvinfo : EIATTR_MIN_STACK_SIZE
	.align		4
.L_3:
        /*0018*/ 	.byte	0x04, 0x12
        /*001a*/ 	.short	(.L_5 - .L_4)
	.align		4
.L_4:
        /*001c*/ 	.word	index@(_Z6kernelPfS_S_iii)
        /*0020*/ 	.word	0x00000000
.L_5:


//--------------------- .nv.compat                --------------------------
	.section	.nv.compat,"",@"SHT_CUDA_COMPAT_INFO"
	.align	4
        /*0000*/ 	.byte	0x02, 0x09, 0x00, 0x00, 0x02, 0x02, 0x01, 0x00, 0x02, 0x05, 0x05, 0x00, 0x03, 0x07, 0x01, 0x01
        /*0010*/ 	.byte	0x02, 0x03, 0x00, 0x00, 0x02, 0x06, 0x01, 0x00, 0x04, 0x0b, 0x08, 0x00, 0x09, 0x00, 0x00, 0x00
        /*0020*/ 	.byte	0x00, 0x00, 0x00, 0x00


//--------------------- .nv.info._Z6kernelPfS_S_iii --------------------------
	.section	.nv.info._Z6kernelPfS_S_iii,"",@"SHT_CUDA_INFO"
	.sectionflags	@""
	.align	4


	//----- nvinfo : EIATTR_CUDA_API_VERSION
	.align		4
        /*0000*/ 	.byte	0x04, 0x37
        /*0002*/ 	.short	(.L_7 - .L_6)
.L_6:
        /*0004*/ 	.word	0x00000082


	//----- nvinfo : EIATTR_KPARAM_INFO
	.align		4
.L_7:
        /*0008*/ 	.byte	0x04, 0x17
        /*000a*/ 	.short	(.L_9 - .L_8)
.L_8:
        /*000c*/ 	.word	0x00000000
        /*0010*/ 	.short	0x0005
        /*0012*/ 	.short	0x0020
        /*0014*/ 	.byte	0x00, 0xf0, 0x11, 0x00


	//----- nvinfo : EIATTR_KPARAM_INFO
	.align		4
.L_9:
        /*0018*/ 	.byte	0x04, 0x17
        /*001a*/ 	.short	(.L_11 - .L_10)
.L_10:
        /*001c*/ 	.word	0x00000000
        /*0020*/ 	.short	0x0004
        /*0022*/ 	.short	0x001c
        /*0024*/ 	.byte	0x00, 0xf0, 0x11, 0x00


	//----- nvinfo : EIATTR_KPARAM_INFO
	.align		4
.L_11:
        /*0028*/ 	.byte	0x04, 0x17
        /*002a*/ 	.short	(.L_13 - .L_12)
.L_12:
        /*002c*/ 	.word	0x00000000
        /*0030*/ 	.short	0x0003
        /*0032*/ 	.short	0x0018
        /*0034*/ 	.byte	0x00, 0xf0, 0x11, 0x00


	//----- nvinfo : EIATTR_KPARAM_INFO
	.align		4
.L_13:
        /*0038*/ 	.byte	0x04, 0x17
        /*003a*/ 	.short	(.L_15 - .L_14)
.L_14:
        /*003c*/ 	.word	0x00000000
        /*0040*/ 	.short	0x0002
        /*0042*/ 	.short	0x0010
        /*0044*/ 	.byte	0x00, 0xf5, 0x21, 0x00


	//----- nvinfo : EIATTR_KPARAM_INFO
	.align		4
.L_15:
        /*0048*/ 	.byte	0x04, 0x17
        /*004a*/ 	.short	(.L_17 - .L_16)
.L_16:
        /*004c*/ 	.word	0x00000000
        /*0050*/ 	.short	0x0001
        /*0052*/ 	.short	0x0008
        /*0054*/ 	.byte	0x00, 0xf5, 0x21, 0x00


	//----- nvinfo : EIATTR_KPARAM_INFO
	.align		4
.L_17:
        /*0058*/ 	.byte	0x04, 0x17
        /*005a*/ 	.short	(.L_19 - .L_18)
.L_18:
        /*005c*/ 	.word	0x00000000
        /*0060*/ 	.short	0x0000
        /*0062*/ 	.short	0x0000
        /*0064*/ 	.byte	0x00, 0xf5, 0x21, 0x00


	//----- nvinfo : EIATTR_SPARSE_MMA_MASK
	.align		4
.L_19:
        /*0068*/ 	.byte	0x03, 0x50
        /*006a*/ 	.short	0x0000


	//----- nvinfo : EIATTR_MAXREG_COUNT
	.align		4
        /*006c*/ 	.byte	0x03, 0x1b
        /*006e*/ 	.short	0x00ff


	//----- nvinfo : EIATTR_NUM_BARRIERS
	.align		4
        /*0070*/ 	.byte	0x02, 0x4c
        /*0072*/ 	.byte	0x01
	.zero		1


	//----- nvinfo : EIATTR_MERCURY_ISA_VERSION
	.align		4
        /*0074*/ 	.byte	0x03, 0x5f
        /*0076*/ 	.short	0x0101


	//----- nvinfo : EIATTR_VRC_CTA_INIT_COUNT
	.align		4
        /*0078*/ 	.byte	0x02, 0x4a
	.zero		1
	.zero		1


	//----- nvinfo : EIATTR_EXIT_INSTR_OFFSETS
	.align		4
        /*007c*/ 	.byte	0x04, 0x1c
        /*007e*/ 	.short	(.L_21 - .L_20)


	//   ....[0]....
.L_20:
        /*0080*/ 	.word	0x00000830


	//   ....[1]....
        /*0084*/ 	.word	0x00000880


	//----- nvinfo : EIATTR_CBANK_PARAM_SIZE
	.align		4
.L_21:
        /*0088*/ 	.byte	0x03, 0x19
        /*008a*/ 	.short	0x0024


	//----- nvinfo : EIATTR_PARAM_CBANK
	.align		4
        /*008c*/ 	.byte	0x04, 0x0a
        /*008e*/ 	.short	(.L_23 - .L_22)
	.align		4
.L_22:
        /*0090*/ 	.word	index@(.nv.constant0._Z6kernelPfS_S_iii)
        /*0094*/ 	.short	0x0380
        /*0096*/ 	.short	0x0024


	//----- nvinfo : EIATTR_SW_WAR
	.align		4
.L_23:
        /*0098*/ 	.byte	0x04, 0x36
        /*009a*/ 	.short	(.L_25 - .L_24)
.L_24:
        /*009c*/ 	.word	0x00000008
.L_25:


//--------------------- .nv.callgraph             --------------------------
	.section	.nv.callgraph,"",@"SHT_CUDA_CALLGRAPH"
	.align	4
	.sectionentsize	8
	.align		4
        /*0000*/ 	.word	0x00000000
	.align		4
        /*0004*/ 	.word	0xffffffff
	.align		4
        /*0008*/ 	.word	0x00000000
	.align		4
        /*000c*/ 	.word	0xfffffffe
	.align		4
        /*0010*/ 	.word	0x00000000
	.align		4
        /*0014*/ 	.word	0xfffffffd
	.align		4
        /*0018*/ 	.word	0x00000000
	.align		4
        /*001c*/ 	.word	0xfffffffc


//--------------------- .text._Z6kernelPfS_S_iii  --------------------------
	.section	.text._Z6kernelPfS_S_iii,"ax",@progbits
	.align	128
        .global         _Z6kernelPfS_S_iii
        .type           _Z6kernelPfS_S_iii,@function
        .size           _Z6kernelPfS_S_iii,(.L_x_3 - _Z6kernelPfS_S_iii)
        .other          _Z6kernelPfS_S_iii,@"STO_CUDA_ENTRY STV_DEFAULT"
_Z6kernelPfS_S_iii:
.text._Z6kernelPfS_S_iii:
[----:B------:R-:W-:Y:S01]  /*0000*/  LDC R1, c[0x0][0x37c] ;  /* 0x0000df00ff017b82 */ /* 0x000fe20000000800 */
[----:B------:R-:W0:Y:S01]  /*0010*/  S2R R17, SR_TID.X ;  /* 0x0000000000117919 */ /* 0x000e220000002100 */
[----:B------:R-:W1:Y:S06]  /*0020*/  LDCU UR10, c[0x0][0x39c] ;  /* 0x00007380ff0a77ac */ /* 0x000e6c0008000800 */
[----:B------:R-:W0:Y:S01]  /*0030*/  LDC R19, c[0x0][0x360] ;  /* 0x0000d800ff137b82 */ /* 0x000e220000000800 */
[----:B------:R-:W-:Y:S01]  /*0040*/  HFMA2 R23, -RZ, RZ, 0, 0 ;  /* 0x00000000ff177431 */ /* 0x000fe200000001ff */
[----:B------:R-:W2:Y:S01]  /*0050*/  S2R R16, SR_TID.Y ;  /* 0x0000000000107919 */ /* 0x000ea20000002200 */
[----:B------:R-:W3:Y:S01]  /*0060*/  LDCU UR14, c[0x0][0x3a0] ;  /* 0x00007400ff0e77ac */ /* 0x000ee20008000800 */
[----:B------:R-:W4:Y:S04]  /*0070*/  LDCU.64 UR8, c[0x0][0x358] ;  /* 0x00006b00ff0877ac */ /* 0x000f280008000a00 */
[----:B------:R-:W0:Y:S08]  /*0080*/  S2UR UR4, SR_CTAID.X ;  /* 0x00000000000479c3 */ /* 0x000e300000002500 */
[----:B------:R-:W2:Y:S01]  /*0090*/  S2UR UR5, SR_CTAID.Y ;  /* 0x00000000000579c3 */ /* 0x000ea20000002600 */
[----:B-1----:R-:W-:-:S07]  /*00a0*/  UISETP.GE.AND UP0, UPT, UR10, 0x1, UPT ;  /* 0x000000010a00788c */ /* 0x002fce000bf06270 */
[----:B------:R-:W2:Y:S01]  /*00b0*/  LDC R18, c[0x0][0x364] ;  /* 0x0000d900ff127b82 */ /* 0x000ea20000000800 */
[----:B0-----:R-:W-:Y:S02]  /*00c0*/  IMAD R19, R19, UR4, R17 ;  /* 0x0000000413137c24 */ /* 0x001fe4000f8e0211 */
[----:B--2---:R-:W-:Y:S01]  /*00d0*/  IMAD R18, R18, UR5, R16 ;  /* 0x0000000512127c24 */ /* 0x004fe2000f8e0210 */
[----:B---34-:R-:W-:Y:S06]  /*00e0*/  BRA.U !UP0, `(.L_x_0) ;  /* 0x0000000508c47547 */ /* 0x018fec000b800000 */
[----:B------:R-:W0:Y:S01]  /*00f0*/  S2UR UR7, SR_CgaCtaId ;  /* 0x00000000000779c3 */ /* 0x000e220000008800 */
[----:B------:R-:W1:Y:S01]  /*0100*/  LDCU UR11, c[0x0][0x3a0] ;  /* 0x00007400ff0b77ac */ /* 0x000e620008000800 */
[----:B------:R-:W-:Y:S01]  /*0110*/  MOV R23, RZ ;  /* 0x000000ff00177202 */ /* 0x000fe20000000f00 */
[----:B------:R-:W-:Y:S01]  /*0120*/  IMAD R6, R19, UR10, R16 ;  /* 0x0000000a13067c24 */ /* 0x000fe2000f8e0210 */
[----:B------:R-:W-:Y:S01]  /*0130*/  UMOV UR5, 0x400 ;  /* 0x0000040000057882 */ /* 0x000fe20000000000 */
[----:B------:R-:W-:-:S03]  /*0140*/  UIADD3 UR4, UPT, UPT, UR10, 0x1f, URZ ;  /* 0x0000001f0a047890 */ /* 0x000fc6000fffe0ff */
[----:B------:R-:W2:Y:S01]  /*0150*/  LDC R0, c[0x0][0x3a0] ;  /* 0x0000e800ff007b82 */ /* 0x000ea20000000800 */
[----:B------:R-:W-:Y:S02]  /*0160*/  UIADD3 UR6, UPT, UPT, UR5, 0x1000, URZ ;  /* 0x0000100005067890 */ /* 0x000fe4000fffe0ff */
[----:B------:R-:W-:Y:S01]  /*0170*/  USHF.R.U32.HI UR4, URZ, 0x5, UR4 ;  /* 0x00000005ff047899 */ /* 0x000fe20008011604 */
[----:B------:R-:W3:Y:S04]  /*0180*/  LDCU.64 UR12, c[0x0][0x398] ;  /* 0x00007300ff0c77ac */ /* 0x000ee80008000a00 */
[----:B------:R-:W4:Y:S01]  /*0190*/  LDC.64 R20, c[0x0][0x380] ;  /* 0x0000e000ff147b82 */ /* 0x000f220000000a00 */
[----:B------:R-:W-:Y:S01]  /*01a0*/  UIADD3 UR4, UPT, UPT, -UR4, URZ, URZ ;  /* 0x000000ff04047290 */ /* 0x000fe2000fffe1ff */
[----:B-1----:R-:W-:Y:S01]  /*01b0*/  IMAD R7, R17, UR11, R18 ;  /* 0x0000000b11077c24 */ /* 0x002fe2000f8e0212 */
[----:B0-----:R-:W-:-:S02]  /*01c0*/  ULEA UR5, UR7, UR5, 0x18 ;  /* 0x0000000507057291 */ /* 0x001fc4000f8ec0ff */
[----:B------:R-:W-:-:S04]  /*01d0*/  ULEA UR6, UR7, UR6, 0x18 ;  /* 0x0000000607067291 */ /* 0x000fc8000f8ec0ff */
[C---:B------:R-:W-:Y:S02]  /*01e0*/  LEA R5, R17.reuse, UR5, 0x7 ;  /* 0x0000000511057c11 */ /* 0x040fe4000f8e38ff */
[C---:B------:R-:W-:Y:S02]  /*01f0*/  LEA R2, R16.reuse, UR6, 0x2 ;  /* 0x0000000610027c11 */ /* 0x040fe4000f8e10ff */
[----:B------:R-:W-:Y:S02]  /*0200*/  LEA R4, R16, R5, 0x2 ;  /* 0x0000000510047211 */ /* 0x000fe400078e10ff */
[----:B---3--:R-:W-:-:S07]  /*0210*/  LEA R3, R17, R2, 0x7 ;  /* 0x0000000211037211 */ /* 0x008fce00078e38ff */
.L_x_1:
[----:B------:R-:W-:Y:S01]  /*0220*/  ISETP.GE.AND P0, PT, R17, UR13, PT ;  /* 0x0000000d11007c0c */ /* 0x000fe2000bf06270 */
[----:B------:R-:W-:Y:S01]  /*0230*/  HFMA2 R22, -RZ, RZ, 0, 0 ;  /* 0x00000000ff167431 */ /* 0x000fe200000001ff */
[----:B------:R-:W-:Y:S01]  /*0240*/  ISETP.GE.AND P1, PT, R16, UR13, PT ;  /* 0x0000000d10007c0c */ /* 0x000fe2000bf26270 */
[----:B----4-:R-:W-:Y:S01]  /*0250*/  IMAD.WIDE R8, R6, 0x4, R20 ;  /* 0x0000000406087825 */ /* 0x010fe200078e0214 */
[----:B--2---:R-:W-:Y:S02]  /*0260*/  ISETP.GE.OR P0, PT, R18, R0, P0 ;  /* 0x000000001200720c */ /* 0x004fe40000706670 */
[----:B------:R-:W-:Y:S02]  /*0270*/  ISETP.GE.OR P1, PT, R19, UR12, P1 ;  /* 0x0000000c13007c0c */ /* 0x000fe40008f26670 */
[----:B------:R-:W-:-:S09]  /*0280*/  MOV R27, RZ ;  /* 0x000000ff001b7202 */ /* 0x000fd20000000f00 */
[----:B------:R-:W0:Y:S02]  /*0290*/  @!P0 LDC.64 R10, c[0x0][0x388] ;  /* 0x0000e200ff0a8b82 */ /* 0x000e240000000a00 */
[----:B------:R-:W2:Y:S01]  /*02a0*/  @!P1 LDG.E R27, desc[UR8][R8.64] ;  /* 0x00000008081b9981 */ /* 0x000ea2000c1e1900 */
[----:B0-----:R-:W-:-:S05]  /*02b0*/  @!P0 IMAD.WIDE R10, R7, 0x4, R10 ;  /* 0x00000004070a8825 */ /* 0x001fca00078e020a */
[----:B------:R-:W3:Y:S04]  /*02c0*/  @!P0 LDG.E R22, desc[UR8][R10.64] ;  /* 0x000000080a168981 */ /* 0x000ee8000c1e1900 */
[----:B--2---:R-:W-:Y:S04]  /*02d0*/  STS [R4], R27 ;  /* 0x0000001b04007388 */ /* 0x004fe80000000800 */
[----:B---3--:R-:W-:Y:S01]  /*02e0*/  STS [R3], R22 ;  /* 0x0000001603007388 */ /* 0x008fe20000000800 */
[----:B------:R-:W-:Y:S06]  /*02f0*/  BAR.SYNC.DEFER_BLOCKING 0x0 ;  /* 0x0000000000007b1d */ /* 0x000fec0000010000 */
[----:B------:R-:W-:Y:S04]  /*0300*/  LDS R26, [R2] ;  /* 0x00000000021a7984 */ /* 0x000fe80000000800 */
[----:B------:R-:W0:Y:S04]  /*0310*/  LDS.128 R12, [R5] ;  /* 0x00000000050c7984 */ /* 0x000e280000000c00 */
[----:B------:R-:W1:Y:S04]  /*0320*/  LDS R29, [R2+0x80] ;  /* 0x00008000021d7984 */ /* 0x000e680000000800 */
[----:B------:R-:W2:Y:S04]  /*0330*/  LDS R25, [R2+0x100] ;  /* 0x0001000002197984 */ /* 0x000ea80000000800 */
[----:B------:R-:W3:Y:S04]  /*0340*/  LDS R24, [R2+0x180] ;  /* 0x0001800002187984 */ /* 0x000ee80000000800 */
[----:B------:R-:W-:Y:S04]  /*0350*/  LDS.128 R8, [R5+0x10] ;  /* 0x0000100005087984 */ /* 0x000fe80000000c00 */
[----:B------:R-:W-:Y:S01]  /*0360*/  LDS R22, [R2+0x280] ;  /* 0x0002800002167984 */ /* 0x000fe20000000800 */
[----:B0-----:R-:W-:-:S03]  /*0370*/  FFMA R12, R12, R26, R23 ;  /* 0x0000001a0c0c7223 */ /* 0x001fc60000000017 */
[----:B------:R-:W0:Y:S01]  /*0380*/  LDS R23, [R2+0x200] ;  /* 0x0002000002177984 */ /* 0x000e220000000800 */
[----:B-1----:R-:W-:-:S03]  /*0390*/  FFMA R12, R29, R13, R12 ;  /* 0x0000000d1d0c7223 */ /* 0x002fc6000000000c */
[----:B------:R-:W-:Y:S01]  /*03a0*/  LDS R26, [R2+0xb80] ;  /* 0x000b8000021a7984 */ /* 0x000fe20000000800 */
[----:B--2---:R-:W-:-:S03]  /*03b0*/  FFMA R13, R25, R14, R12 ;  /* 0x0000000e190d7223 */ /* 0x004fc6000000000c */
[----:B------:R-:W1:Y:S01]  /*03c0*/  LDS R25, [R2+0x300] ;  /* 0x0003000002197984 */ /* 0x000e620000000800 */
[----:B---3--:R-:W-:-:S03]  /*03d0*/  FFMA R13, R24, R15, R13 ;  /* 0x0000000f180d7223 */ /* 0x008fc6000000000d */
[----:B------:R-:W2:Y:S01]  /*03e0*/  LDS R24, [R2+0x380] ;  /* 0x0003800002187984 */ /* 0x000ea20000000800 */
[----:B0-----:R-:W-:-:S03]  /*03f0*/  FFMA R27, R8, R23, R13 ;  /* 0x00000017081b7223 */ /* 0x001fc6000000000d */
[----:B------:R-:W-:Y:S04]  /*0400*/  LDS R23, [R2+0x400] ;  /* 0x0004000002177984 */ /* 0x000fe80000000800 */
[----:B------:R-:W0:Y:S01]  /*0410*/  LDS.128 R12, [R5+0x20] ;  /* 0x00002000050c7984 */ /* 0x000e220000000c00 */
[----:B------:R-:W-:-:S03]  /*0420*/  FFMA R8, R22, R9, R27 ;  /* 0x0000000916087223 */ /* 0x000fc6000000001b */
[----:B------:R-:W3:Y:S01]  /*0430*/  LDS R22, [R2+0x480] ;  /* 0x0004800002167984 */ /* 0x000ee20000000800 */
[----:B-1----:R-:W-:-:S03]  /*0440*/  FFMA R9, R25, R10, R8 ;  /* 0x0000000a19097223 */ /* 0x002fc60000000008 */
[----:B------:R-:W1:Y:S01]  /*0450*/  LDS R25, [R2+0x500] ;  /* 0x0005000002197984 */ /* 0x000e620000000800 */
[----:B--2---:R-:W-:-:S03]  /*0460*/  FFMA R9, R24, R11, R9 ;  /* 0x0000000b18097223 */ /* 0x004fc60000000009 */
[----:B------:R-:W2:Y:S01]  /*0470*/  LDS R24, [R2+0x580] ;  /* 0x0005800002187984 */ /* 0x000ea20000000800 */
[----:B0-----:R-:W-:-:S03]  /*0480*/  FFMA R27, R12, R23, R9 ;  /* 0x000000170c1b7223 */ /* 0x001fc60000000009 */
[----:B------:R-:W-:Y:S04]  /*0490*/  LDS R23, [R2+0x600] ;  /* 0x0006000002177984 */ /* 0x000fe80000000800 */
[----:B------:R-:W0:Y:S01]  /*04a0*/  LDS.128 R8, [R5+0x30] ;  /* 0x0000300005087984 */ /* 0x000e220000000c00 */
[----:B---3--:R-:W-:-:S03]  /*04b0*/  FFMA R12, R22, R13, R27 ;  /* 0x0000000d160c7223 */ /* 0x008fc6000000001b */
        /* <DEDUP_REMOVED lines=22> */
[----:B------:R-:W-:Y:S04]  /*0620*/  LDS R27, [R2+0xc00] ;  /* 0x000c0000021b7984 */ /* 0x000fe80000000800 */
[----:B------:R-:W-:Y:S01]  /*0630*/  LDS R24, [R2+0xc80] ;  /* 0x000c800002187984 */ /* 0x000fe20000000800 */
[----:B0-----:R-:W-:-:S03]  /*0640*/  FFMA R23, R8, R23, R13 ;  /* 0x0000001708177223 */ /* 0x001fc6000000000d */
[----:B------:R-:W0:Y:S01]  /*0650*/  LDS.128 R12, [R5+0x60] ;  /* 0x00006000050c7984 */ /* 0x000e220000000c00 */
[----:B---3--:R-:W-:-:S03]  /*0660*/  FFMA R22, R22, R9, R23 ;  /* 0x0000000916167223 */ /* 0x008fc60000000017 */
[----:B------:R-:W2:Y:S01]  /*0670*/  LDS R23, [R2+0xd00] ;  /* 0x000d000002177984 */ /* 0x000ea20000000800 */
[----:B-1----:R-:W-:-:S03]  /*0680*/  FFMA R25, R25, R10, R22 ;  /* 0x0000000a19197223 */ /* 0x002fc60000000016 */
[----:B------:R-:W1:Y:S01]  /*0690*/  LDS R22, [R2+0xd80] ;  /* 0x000d800002167984 */ /* 0x000e620000000800 */
[----:B------:R-:W-:-:S03]  /*06a0*/  FFMA R11, R26, R11, R25 ;  /* 0x0000000b1a0b7223 */ /* 0x000fc60000000019 */
[----:B------:R-:W-:Y:S01]  /*06b0*/  LDS R25, [R2+0xe00] ;  /* 0x000e000002197984 */ /* 0x000fe20000000800 */
[----:B0-----:R-:W-:-:S03]  /*06c0*/  FFMA R27, R12, R27, R11 ;  /* 0x0000001b0c1b7223 */ /* 0x001fc6000000000b */
[----:B------:R-:W0:Y:S01]  /*06d0*/  LDS.128 R8, [R5+0x70] ;  /* 0x0000700005087984 */ /* 0x000e220000000c00 */
[----:B------:R-:W-:-:S03]  /*06e0*/  FFMA R24, R24, R13, R27 ;  /* 0x0000000d18187223 */ /* 0x000fc6000000001b */
[----:B------:R-:W3:Y:S04]  /*06f0*/  LDS R27, [R2+0xe80] ;  /* 0x000e8000021b7984 */ /* 0x000ee80000000800 */
[----:B------:R-:W4:Y:S04]  /*0700*/  LDS R13, [R2+0xf00] ;  /* 0x000f0000020d7984 */ /* 0x000f280000000800 */
[----:B------:R-:W5:Y:S01]  /*0710*/  LDS R12, [R2+0xf80] ;  /* 0x000f8000020c7984 */ /* 0x000f620000000800 */
[----:B--2---:R-:W-:Y:S01]  /*0720*/  FFMA R23, R23, R14, R24 ;  /* 0x0000000e17177223 */ /* 0x004fe20000000018 */
[----:B------:R-:W-:-:S03]  /*0730*/  UIADD3 UR4, UPT, UPT, UR4, 0x1, URZ ;  /* 0x0000000104047890 */ /* 0x000fc6000fffe0ff */
[----:B-1----:R-:W-:Y:S01]  /*0740*/  FFMA R15, R22, R15, R23 ;  /* 0x0000000f160f7223 */ /* 0x002fe20000000017 */
[----:B------:R-:W-:Y:S01]  /*0750*/  UISETP.NE.AND UP0, UPT, UR4, URZ, UPT ;  /* 0x000000ff0400728c */ /* 0x000fe2000bf05270 */
[----:B------:R-:W-:Y:S02]  /*0760*/  IADD3 R17, PT, PT, R17, 0x20, RZ ;  /* 0x0000002011117810 */ /* 0x000fe40007ffe0ff */
[----:B------:R-:W-:Y:S02]  /*0770*/  IADD3 R6, PT, PT, R6, 0x20, RZ ;  /* 0x0000002006067810 */ /* 0x000fe40007ffe0ff */
[----:B------:R-:W-:Y:S02]  /*0780*/  IADD3 R16, PT, PT, R16, 0x20, RZ ;  /* 0x0000002010107810 */ /* 0x000fe40007ffe0ff */
[----:B------:R-:W-:Y:S01]  /*0790*/  LEA R7, R0, R7, 0x5 ;  /* 0x0000000700077211 */ /* 0x000fe200078e28ff */
[----:B0-----:R-:W-:-:S04]  /*07a0*/  FFMA R8, R8, R25, R15 ;  /* 0x0000001908087223 */ /* 0x001fc8000000000f */
[----:B---3--:R-:W-:-:S04]  /*07b0*/  FFMA R8, R27, R9, R8 ;  /* 0x000000091b087223 */ /* 0x008fc80000000008 */
[----:B----4-:R-:W-:-:S04]  /*07c0*/  FFMA R13, R13, R10, R8 ;  /* 0x0000000a0d0d7223 */ /* 0x010fc80000000008 */
[----:B-----5:R-:W-:Y:S01]  /*07d0*/  FFMA R23, R12, R11, R13 ;  /* 0x0000000b0c177223 */ /* 0x020fe2000000000d */
[----:B------:R-:W-:Y:S06]  /*07e0*/  BAR.SYNC.DEFER_BLOCKING 0x0 ;  /* 0x0000000000007b1d */ /* 0x000fec0000010000 */
[----:B------:R-:W-:Y:S05]  /*07f0*/  BRA.U UP0, `(.L_x_1) ;  /* 0xfffffff900887547 */ /* 0x000fea000b83ffff */
.L_x_0:
[----:B------:R-:W0:Y:S01]  /*0800*/  LDCU UR4, c[0x0][0x398] ;  /* 0x00007300ff0477ac */ /* 0x000e220008000800 */
[----:B------:R-:W-:-:S04]  /*0810*/  ISETP.GE.AND P0, PT, R18, UR14, PT ;  /* 0x0000000e12007c0c */ /* 0x000fc8000bf06270 */
[----:B0-----:R-:W-:-:S13]  /*0820*/  ISETP.GE.OR P0, PT, R19, UR4, P0 ;  /* 0x0000000413007c0c */ /* 0x001fda0008706670 */
[----:B------:R-:W-:Y:S05]  /*0830*/  @P0 EXIT ;  /* 0x000000000000094d */ /* 0x000fea0003800000 */
[----:B------:R-:W0:Y:S01]  /*0840*/  LDC.64 R2, c[0x0][0x390] ;  /* 0x0000e400ff027b82 */ /* 0x000e220000000a00 */
[----:B------:R-:W-:-:S04]  /*0850*/  IMAD R19, R19, UR14, R18 ;  /* 0x0000000e13137c24 */ /* 0x000fc8000f8e0212 */
[----:B0-----:R-:W-:-:S05]  /*0860*/  IMAD.WIDE R2, R19, 0x4, R2 ;  /* 0x0000000413027825 */ /* 0x001fca00078e0202 */
[----:B------:R-:W-:Y:S01]  /*0870*/  STG.E desc[UR8][R2.64], R23 ;  /* 0x0000001702007986 */ /* 0x000fe2000c101908 */
[----:B------:R-:W-:Y:S05]  /*0880*/  EXIT ;  /* 0x000000000000794d */ /* 0x000fea0003800000 */
.L_x_2:
[----:B------:R-:W-:-:S00]  /*0890*/  BRA `(.L_x_2) ;  /* 0xfffffffc00fc7947 */ /* 0x000fc0000383ffff */
[----:B------:R-:W-:-:S00]  /*08a0*/  NOP ;  /* 0x0000000000007918 */ /* 0x000fc00000000000 */
        /* <DEDUP_REMOVED lines=13> */
.L_x_3:


//--------------------- .nv.shared._Z6kernelPfS_S_iii --------------------------
	.section	.nv.shared._Z6kernelPfS_S_iii,"aw",@nobits
	.sectionflags	@""
	.align	4
.nv.shared._Z6kernelPfS_S_iii:
	.zero		9216


//--------------------- .nv.shared.reserved.0     --------------------------
	.section	.nv.shared.reserved.0,"aw",@nobits
	.weak		__nv_reservedSMEM_offset_0_alias
	.size		__nv_reservedSMEM_offset_0_alias, 0, 64
	.other		__nv_reservedSMEM_offset_0_alias,@"STO_CUDA_RESERVED_SHARED STV_DEFAULT"
__nv_reservedSMEM_offset_0_alias:
	.zero		0
	.zero		64


//--------------------- .nv.constant0._Z6kernelPfS_S_iii --------------------------
	.section	.nv.constant0._Z6kernelPfS_S_iii,"a",@progbits
	.sectionflags	@""
	.align	4
.nv.constant0._Z6kernelPfS_S_iii:
	.zero		932


//--------------------- SYMBOLS --------------------------

	.type		.nv.reservedSmem.offset0,@object
	.size		.nv.reservedSmem.offset0,0x4
	.type		.nv.reservedSmem.cap,@object
	.size		.nv.reservedSmem.cap,0x4
